//
// Generated by NVIDIA NVVM Compiler
//
// Compiler Build ID: CL-36424714
// Cuda compilation tools, release 13.0, V13.0.88
// Based on NVVM 20.0.0
//

.version 9.0
.target sm_100
.address_size 64

	// .globl	_Z7computePii

.visible .entry _Z7computePii(
	.param .u64 .ptr .align 1 _Z7computePii_param_0,
	.param .u32 _Z7computePii_param_1
)
{
	.reg .b32 	%r<7>;
	.reg .b64 	%rd<5>;

	ld.param.u64 	%rd1, [_Z7computePii_param_0];
	ld.param.u32 	%r1, [_Z7computePii_param_1];
	cvta.to.global.u64 	%rd2, %rd1;
	mov.u32 	%r2, %tid.x;
	mov.u32 	%r3, %ctaid.x;
	mad.lo.s32 	%r4, %r1, %r2, %r3;
	mov.u32 	%r5, %ntid.x;
	mad.lo.s32 	%r6, %r3, %r5, %r2;
	mul.wide.u32 	%rd3, %r6, 4;
	add.s64 	%rd4, %rd2, %rd3;
	st.global.u32 	[%rd4], %r4;
	ret;

}


// ===== COMPILED SASS (sm_100) =====

	.target	sm_100

	.elftype	@"ET_EXEC"


//--------------------- .note.nv.tkinfo           --------------------------
	.section	.note.nv.tkinfo,"",@"SHT_NOTE"
	.sectionflags	@"SHF_NOTE_NV_TKINFO"
	.tkinfo
        /*0018*/ 	.word	0x00000002
        /*0030*/ 	.string	""
        /*0030*/ 	.string	"ptxas"
        /*0030*/ 	.string	"Cuda compilation tools, release 13.0, V13.0.88"
        /*0030*/ 	.string	"Build cuda_13.0.r13.0/compiler.36424714_0"
        /*0030*/ 	.string	"-arch sm_100 -m 64 "



//--------------------- .note.nv.cuinfo           --------------------------
	.section	.note.nv.cuinfo,"",@"SHT_NOTE"
	.sectionflags	@"SHF_NOTE_NV_CUINFO"
        /*0018*/ 	.short	0x0002
        /*001a*/ 	.short	0x0064
        /*001c*/ 	.short	0x0082
	.zero		2


//--------------------- .nv.info                  --------------------------
	.section	.nv.info,"",@"SHT_CUDA_INFO"
	.align	4


	//----- nvinfo : EIATTR_REGCOUNT
	.align		4
        /*0000*/ 	.byte	0x04, 0x2f
        /*0002*/ 	.short	(.L_1 - .L_0)
	.align		4
.L_0:
        /*0004*/ 	.word	index@(_Z7computePii)
        /*0008*/ 	.word	0x0000000a


	//----- nvinfo : EIATTR_FRAME_SIZE
	.align		4
.L_1:
        /*000c*/ 	.byte	0x04, 0x11
        /*000e*/ 	.short	(.L_3 - .L_2)
	.align		4
.L_2:
        /*0010*/ 	.word	index@(_Z7computePii)
        /*0014*/ 	.word	0x00000000


	//----- nvinfo : EIATTR_MIN_STACK_SIZE
	.align		4
.L_3:
        /*0018*/ 	.byte	0x04, 0x12
        /*001a*/ 	.short	(.L_5 - .L_4)
	.align		4
.L_4:
        /*001c*/ 	.word	index@(_Z7computePii)
        /*0020*/ 	.word	0x00000000
.L_5:


//--------------------- .nv.compat                --------------------------
	.section	.nv.compat,"",@"SHT_CUDA_COMPAT_INFO"
	.align	4
        /*0000*/ 	.byte	0x02, 0x09, 0x00, 0x00, 0x02, 0x02, 0x01, 0x00, 0x02, 0x05, 0x05, 0x00, 0x03, 0x07, 0x01, 0x01
        /*0010*/ 	.byte	0x02, 0x03, 0x00, 0x00, 0x02, 0x06, 0x01, 0x00, 0x04, 0x0b, 0x08, 0x00, 0x09, 0x00, 0x00, 0x00
        /*0020*/ 	.byte	0x00, 0x00, 0x00, 0x00


//--------------------- .nv.info._Z7computePii    --------------------------
	.section	.nv.info._Z7computePii,"",@"SHT_CUDA_INFO"
	.sectionflags	@""
	.align	4


	//----- nvinfo : EIATTR_CUDA_API_VERSION
	.align		4
        /*0000*/ 	.byte	0x04, 0x37
        /*0002*/ 	.short	(.L_7 - .L_6)
.L_6:
        /*0004*/ 	.word	0x00000082


	//----- nvinfo : EIATTR_KPARAM_INFO
	.align		4
.L_7:
        /*0008*/ 	.byte	0x04, 0x17
        /*000a*/ 	.short	(.L_9 - .L_8)
.L_8:
        /*000c*/ 	.word	0x00000000
        /*0010*/ 	.short	0x0001
        /*0012*/ 	.short	0x0008
        /*0014*/ 	.byte	0x00, 0xf0, 0x11, 0x00


	//----- nvinfo : EIATTR_KPARAM_INFO
	.align		4
.L_9:
        /*0018*/ 	.byte	0x04, 0x17
        /*001a*/ 	.short	(.L_11 - .L_10)
.L_10:
        /*001c*/ 	.word	0x00000000
        /*0020*/ 	.short	0x0000
        /*0022*/ 	.short	0x0000
        /*0024*/ 	.byte	0x00, 0xf5, 0x21, 0x00


	//----- nvinfo : EIATTR_SPARSE_MMA_MASK
	.align		4
.L_11:
        /*0028*/ 	.byte	0x03, 0x50
        /*002a*/ 	.short	0x0000


	//----- nvinfo : EIATTR_MAXREG_COUNT
	.align		4
        /*002c*/ 	.byte	0x03, 0x1b
        /*002e*/ 	.short	0x00ff


	//----- nvinfo : EIATTR_MERCURY_ISA_VERSION
	.align		4
        /*0030*/ 	.byte	0x03, 0x5f
        /*0032*/ 	.short	0x0101


	//----- nvinfo : EIATTR_VRC_CTA_INIT_COUNT
	.align		4
        /*0034*/ 	.byte	0x02, 0x4a
	.zero		1
	.zero		1


	//----- nvinfo : EIATTR_EXIT_INSTR_OFFSETS
	.align		4
        /*0038*/ 	.byte	0x04, 0x1c
        /*003a*/ 	.short	(.L_13 - .L_12)


	//   ....[0]....
.L_12:
        /*003c*/ 	.word	0x000000b0


	//----- nvinfo : EIATTR_CBANK_PARAM_SIZE
	.align		4
.L_13:
        /*0040*/ 	.byte	0x03, 0x19
        /*0042*/ 	.short	0x000c


	//----- nvinfo : EIATTR_PARAM_CBANK
	.align		4
        /*0044*/ 	.byte	0x04, 0x0a
        /*0046*/ 	.short	(.L_15 - .L_14)
	.align		4
.L_14:
        /*0048*/ 	.word	index@(.nv.constant0._Z7computePii)
        /*004c*/ 	.short	0x0380
        /*004e*/ 	.short	0x000c


	//----- nvinfo : EIATTR_SW_WAR
	.align		4
.L_15:
        /*0050*/ 	.byte	0x04, 0x36
        /*0052*/ 	.short	(.L_17 - .L_16)
.L_16:
        /*0054*/ 	.word	0x00000008
.L_17:


//--------------------- .nv.callgraph             --------------------------
	.section	.nv.callgraph,"",@"SHT_CUDA_CALLGRAPH"
	.align	4
	.sectionentsize	8
	.align		4
        /*0000*/ 	.word	0x00000000
	.align		4
        /*0004*/ 	.word	0xffffffff
	.align		4
        /*0008*/ 	.word	0x00000000
	.align		4
        /*000c*/ 	.word	0xfffffffe
	.align		4
        /*0010*/ 	.word	0x00000000
	.align		4
        /*0014*/ 	.word	0xfffffffd
	.align		4
        /*0018*/ 	.word	0x00000000
	.align		4
        /*001c*/ 	.word	0xfffffffc


//--------------------- .text._Z7computePii       --------------------------
	.section	.text._Z7computePii,"ax",@progbits
	.align	128
        .global         _Z7computePii
        .type           _Z7computePii,@function
        .size           _Z7computePii,(.L_x_1 - _Z7computePii)
        .other          _Z7computePii,@"STO_CUDA_ENTRY STV_DEFAULT"
_Z7computePii:
.text._Z7computePii:
[----:B------:R-:W-:Y:S01]  /*0000*/  LDC R1, c[0x0][0x37c] ;  /* 0x0000df00ff017b82 */ /* 0x000fe20000000800 */
[----:B------:R-:W0:Y:S07]  /*0010*/  S2R R5, SR_TID.X ;  /* 0x0000000000057919 */ /* 0x000e2e0000002100 */
[----:B------:R-:W0:Y:S01]  /*0020*/  S2UR UR6, SR_CTAID.X ;  /* 0x00000000000679c3 */ /* 0x000e220000002500 */
[----:B------:R-:W1:Y:S07]  /*0030*/  LDCU.64 UR4, c[0x0][0x358] ;  /* 0x00006b00ff0477ac */ /* 0x000e6e0008000a00 */
[----:B------:R-:W0:Y:S08]  /*0040*/  LDC R0, c[0x0][0x360] ;  /* 0x0000d800ff007b82 */ /* 0x000e300000000800 */
[----:B------:R-:W2:Y:S08]  /*0050*/  LDC R4, c[0x0][0x388] ;  /* 0x0000e200ff047b82 */ /* 0x000eb00000000800 */
[----:B------:R-:W3:Y:S01]  /*0060*/  LDC.64 R2, c[0x0][0x380] ;  /* 0x0000e000ff027b82 */ /* 0x000ee20000000a00 */
[----:B0-----:R-:W-:-:S02]  /*0070*/  IMAD R7, R0, UR6, R5 ;  /* 0x0000000600077c24 */ /* 0x001fc4000f8e0205 */
[----:B--2---:R-:W-:Y:S02]  /*0080*/  IMAD R5, R5, R4, UR6 ;  /* 0x0000000605057e24 */ /* 0x004fe4000f8e0204 */
[----:B---3--:R-:W-:-:S05]  /*0090*/  IMAD.WIDE.U32 R2, R7, 0x4, R2 ;  /* 0x0000000407027825 */ /* 0x008fca00078e0002 */
[----:B-1----:R-:W-:Y:S01]  /*00a0*/  STG.E desc[UR4][R2.64], R5 ;  /* 0x0000000502007986 */ /* 0x002fe2000c101904 */
[----:B------:R-:W-:Y:S05]  /*00b0*/  EXIT ;  /* 0x000000000000794d */ /* 0x000fea0003800000 */
.L_x_0:
[----:B------:R-:W-:-:S00]  /*00c0*/  BRA `(.L_x_0) ;  /* 0xfffffffc00fc7947 */ /* 0x000fc0000383ffff */
[----:B------:R-:W-:-:S00]  /*00d0*/  NOP ;  /* 0x0000000000007918 */ /* 0x000fc00000000000 */
        /* <DEDUP_REMOVED lines=10> */
.L_x_1:


//--------------------- .nv.shared.reserved.0     --------------------------
	.section	.nv.shared.reserved.0,"aw",@nobits
	.weak		__nv_reservedSMEM_offset_0_alias
	.size		__nv_reservedSMEM_offset_0_alias, 0, 64
	.other		__nv_reservedSMEM_offset_0_alias,@"STO_CUDA_RESERVED_SHARED STV_DEFAULT"
__nv_reservedSMEM_offset_0_alias:
	.zero		0
	.zero		64


//--------------------- .nv.constant0._Z7computePii --------------------------
	.section	.nv.constant0._Z7computePii,"a",@progbits
	.sectionflags	@""
	.align	4
.nv.constant0._Z7computePii:
	.zero		908


//--------------------- SYMBOLS --------------------------

	.type		.nv.reservedSmem.offset0,@object
	.size		.nv.reservedSmem.offset0,0x4
